//
// Generated by NVIDIA NVVM Compiler
//
// Compiler Build ID: CL-36424714
// Cuda compilation tools, release 13.0, V13.0.88
// Based on NVVM 20.0.0
//

.version 9.0
.target sm_100
.address_size 64

	// .globl	_Z1kPf

.visible .entry _Z1kPf(
	.param .u64 .ptr .align 1 _Z1kPf_param_0
)
{
	.reg .b32 	%r<3>;
	.reg .b32 	%f<2>;
	.reg .b64 	%rd<5>;

	ld.param.u64 	%rd1, [_Z1kPf_param_0];
	cvta.to.global.u64 	%rd2, %rd1;
	mov.u32 	%r1, %tid.x;
	shl.b32 	%r2, %r1, 1;
	cvt.rn.f32.u32 	%f1, %r2;
	mul.wide.u32 	%rd3, %r1, 4;
	add.s64 	%rd4, %rd2, %rd3;
	st.global.f32 	[%rd4], %f1;
	ret;

}


// ===== COMPILED SASS (sm_100) =====

	.target	sm_100

	.elftype	@"ET_EXEC"


//--------------------- .note.nv.tkinfo           --------------------------
	.section	.note.nv.tkinfo,"",@"SHT_NOTE"
	.sectionflags	@"SHF_NOTE_NV_TKINFO"
	.tkinfo
        /*0018*/ 	.word	0x00000002
        /*0030*/ 	.string	""
        /*0030*/ 	.string	"ptxas"
        /*0030*/ 	.string	"Cuda compilation tools, release 13.0, V13.0.88"
        /*0030*/ 	.string	"Build cuda_13.0.r13.0/compiler.36424714_0"
        /*0030*/ 	.string	"-arch sm_100 -m 64 "



//--------------------- .note.nv.cuinfo           --------------------------
	.section	.note.nv.cuinfo,"",@"SHT_NOTE"
	.sectionflags	@"SHF_NOTE_NV_CUINFO"
        /*0018*/ 	.short	0x0002
        /*001a*/ 	.short	0x0064
        /*001c*/ 	.short	0x0082
	.zero		2


//--------------------- .nv.info                  --------------------------
	.section	.nv.info,"",@"SHT_CUDA_INFO"
	.align	4


	//----- nvinfo : EIATTR_REGCOUNT
	.align		4
        /*0000*/ 	.byte	0x04, 0x2f
        /*0002*/ 	.short	(.L_1 - .L_0)
	.align		4
.L_0:
        /*0004*/ 	.word	index@(_Z1kPf)
        /*0008*/ 	.word	0x00000008


	//----- nvinfo : EIATTR_FRAME_SIZE
	.align		4
.L_1:
        /*000c*/ 	.byte	0x04, 0x11
        /*000e*/ 	.short	(.L_3 - .L_2)
	.align		4
.L_2:
        /*0010*/ 	.word	index@(_Z1kPf)
        /*0014*/ 	.word	0x00000000


	//----- nvinfo : EIATTR_MIN_STACK_SIZE
	.align		4
.L_3:
        /*0018*/ 	.byte	0x04, 0x12
        /*001a*/ 	.short	(.L_5 - .L_4)
	.align		4
.L_4:
        /*001c*/ 	.word	index@(_Z1kPf)
        /*0020*/ 	.word	0x00000000
.L_5:


//--------------------- .nv.compat                --------------------------
	.section	.nv.compat,"",@"SHT_CUDA_COMPAT_INFO"
	.align	4
        /*0000*/ 	.byte	0x02, 0x09, 0x00, 0x00, 0x02, 0x02, 0x01, 0x00, 0x02, 0x05, 0x05, 0x00, 0x03, 0x07, 0x01, 0x01
        /*0010*/ 	.byte	0x02, 0x03, 0x00, 0x00, 0x02, 0x06, 0x01, 0x00, 0x04, 0x0b, 0x08, 0x00, 0x09, 0x00, 0x00, 0x00
        /*0020*/ 	.byte	0x00, 0x00, 0x00, 0x00


//--------------------- .nv.info._Z1kPf           --------------------------
	.section	.nv.info._Z1kPf,"",@"SHT_CUDA_INFO"
	.sectionflags	@""
	.align	4


	//----- nvinfo : EIATTR_CUDA_API_VERSION
	.align		4
        /*0000*/ 	.byte	0x04, 0x37
        /*0002*/ 	.short	(.L_7 - .L_6)
.L_6:
        /*0004*/ 	.word	0x00000082


	//----- nvinfo : EIATTR_KPARAM_INFO
	.align		4
.L_7:
        /*0008*/ 	.byte	0x04, 0x17
        /*000a*/ 	.short	(.L_9 - .L_8)
.L_8:
        /*000c*/ 	.word	0x00000000
        /*0010*/ 	.short	0x0000
        /*0012*/ 	.short	0x0000
        /*0014*/ 	.byte	0x00, 0xf5, 0x21, 0x00


	//----- nvinfo : EIATTR_SPARSE_MMA_MASK
	.align		4
.L_9:
        /*0018*/ 	.byte	0x03, 0x50
        /*001a*/ 	.short	0x0000


	//----- nvinfo : EIATTR_MAXREG_COUNT
	.align		4
        /*001c*/ 	.byte	0x03, 0x1b
        /*001e*/ 	.short	0x00ff


	//----- nvinfo : EIATTR_MERCURY_ISA_VERSION
	.align		4
        /*0020*/ 	.byte	0x03, 0x5f
        /*0022*/ 	.short	0x0101


	//----- nvinfo : EIATTR_VRC_CTA_INIT_COUNT
	.align		4
        /*0024*/ 	.byte	0x02, 0x4a
	.zero		1
	.zero		1


	//----- nvinfo : EIATTR_EXIT_INSTR_OFFSETS
	.align		4
        /*0028*/ 	.byte	0x04, 0x1c
        /*002a*/ 	.short	(.L_11 - .L_10)


	//   ....[0]....
.L_10:
        /*002c*/ 	.word	0x00000080


	//----- nvinfo : EIATTR_CBANK_PARAM_SIZE
	.align		4
.L_11:
        /*0030*/ 	.byte	0x03, 0x19
        /*0032*/ 	.short	0x0008


	//----- nvinfo : EIATTR_PARAM_CBANK
	.align		4
        /*0034*/ 	.byte	0x04, 0x0a
        /*0036*/ 	.short	(.L_13 - .L_12)
	.align		4
.L_12:
        /*0038*/ 	.word	index@(.nv.constant0._Z1kPf)
        /*003c*/ 	.short	0x0380
        /*003e*/ 	.short	0x0008


	//----- nvinfo : EIATTR_SW_WAR
	.align		4
.L_13:
        /*0040*/ 	.byte	0x04, 0x36
        /*0042*/ 	.short	(.L_15 - .L_14)
.L_14:
        /*0044*/ 	.word	0x00000008
.L_15:


//--------------------- .nv.callgraph             --------------------------
	.section	.nv.callgraph,"",@"SHT_CUDA_CALLGRAPH"
	.align	4
	.sectionentsize	8
	.align		4
        /*0000*/ 	.word	0x00000000
	.align		4
        /*0004*/ 	.word	0xffffffff
	.align		4
        /*0008*/ 	.word	0x00000000
	.align		4
        /*000c*/ 	.word	0xfffffffe
	.align		4
        /*0010*/ 	.word	0x00000000
	.align		4
        /*0014*/ 	.word	0xfffffffd
	.align		4
        /*0018*/ 	.word	0x00000000
	.align		4
        /*001c*/ 	.word	0xfffffffc


//--------------------- .text._Z1kPf              --------------------------
	.section	.text._Z1kPf,"ax",@progbits
	.align	128
        .global         _Z1kPf
        .type           _Z1kPf,@function
        .size           _Z1kPf,(.L_x_1 - _Z1kPf)
        .other          _Z1kPf,@"STO_CUDA_ENTRY STV_DEFAULT"
_Z1kPf:
.text._Z1kPf:
[----:B------:R-:W-:Y:S01]  /*0000*/  LDC R1, c[0x0][0x37c] ;  /* 0x0000df00ff017b82 */ /* 0x000fe20000000800 */
[----:B------:R-:W0:Y:S07]  /*0010*/  S2R R5, SR_TID.X ;  /* 0x0000000000057919 */ /* 0x000e2e0000002100 */
[----:B------:R-:W1:Y:S01]  /*0020*/  LDC.64 R2, c[0x0][0x380] ;  /* 0x0000e000ff027b82 */ /* 0x000e620000000a00 */
[----:B------:R-:W2:Y:S01]  /*0030*/  LDCU.64 UR4, c[0x0][0x358] ;  /* 0x00006b00ff0477ac */ /* 0x000ea20008000a00 */
[C---:B0-----:R-:W-:Y:S01]  /*0040*/  SHF.L.U32 R0, R5.reuse, 0x1, RZ ;  /* 0x0000000105007819 */ /* 0x041fe200000006ff */
[----:B-1----:R-:W-:-:S03]  /*0050*/  IMAD.WIDE.U32 R2, R5, 0x4, R2 ;  /* 0x0000000405027825 */ /* 0x002fc600078e0002 */
[----:B------:R-:W-:-:S05]  /*0060*/  I2FP.F32.U32 R5, R0 ;  /* 0x0000000000057245 */ /* 0x000fca0000201000 */
[----:B--2---:R-:W-:Y:S01]  /*0070*/  STG.E desc[UR4][R2.64], R5 ;  /* 0x0000000502007986 */ /* 0x004fe2000c101904 */
[----:B------:R-:W-:Y:S05]  /*0080*/  EXIT ;  /* 0x000000000000794d */ /* 0x000fea0003800000 */
.L_x_0:
[----:B------:R-:W-:-:S00]  /*0090*/  BRA `(.L_x_0) ;  /* 0xfffffffc00fc7947 */ /* 0x000fc0000383ffff */
[----:B------:R-:W-:-:S00]  /*00a0*/  NOP ;  /* 0x0000000000007918 */ /* 0x000fc00000000000 */
        /* <DEDUP_REMOVED lines=13> */
.L_x_1:


//--------------------- .nv.shared.reserved.0     --------------------------
	.section	.nv.shared.reserved.0,"aw",@nobits
	.weak		__nv_reservedSMEM_offset_0_alias
	.size		__nv_reservedSMEM_offset_0_alias, 0, 64
	.other		__nv_reservedSMEM_offset_0_alias,@"STO_CUDA_RESERVED_SHARED STV_DEFAULT"
__nv_reservedSMEM_offset_0_alias:
	.zero		0
	.zero		64


//--------------------- .nv.constant0._Z1kPf      --------------------------
	.section	.nv.constant0._Z1kPf,"a",@progbits
	.sectionflags	@""
	.align	4
.nv.constant0._Z1kPf:
	.zero		904


//--------------------- SYMBOLS --------------------------

	.type		.nv.reservedSmem.offset0,@object
	.size		.nv.reservedSmem.offset0,0x4
